	.headerflags	@"EF_CUDA_TEXMODE_UNIFIED EF_CUDA_64BIT_ADDRESS EF_CUDA_ACCELERATORS EF_CUDA_SM90 EF_CUDA_VIRTUAL_SM(EF_CUDA_SM90)"
	.elftype	@"ET_EXEC"


//--------------------- .nv.info                  --------------------------
	.section	.nv.info,"",@"SHT_CUDA_INFO"
	.align	4


	//----- nvinfo : EIATTR_REGCOUNT
	.align		4
        /*0000*/ 	.byte	0x04, 0x2f
        /*0002*/ 	.short	(.L_3 - .L_2)
	.align		4
.L_2:
        /*0004*/ 	.word	index@(triton_poi_fused__native_batch_norm_legit_no_training_cat_relu_52)
        /*0008*/ 	.word	0x00000017


	//----- nvinfo : EIATTR_MIN_STACK_SIZE
	.align		4
.L_3:
        /*000c*/ 	.byte	0x04, 0x12
        /*000e*/ 	.short	(.L_5 - .L_4)
	.align		4
.L_4:
        /*0010*/ 	.word	index@(triton_poi_fused__native_batch_norm_legit_no_training_cat_relu_52)
        /*0014*/ 	.word	0x00000000


	//----- nvinfo : EIATTR_FRAME_SIZE
	.align		4
.L_5:
        /*0018*/ 	.byte	0x04, 0x11
        /*001a*/ 	.short	(.L_7 - .L_6)
	.align		4
.L_6:
        /*001c*/ 	.word	index@(triton_poi_fused__native_batch_norm_legit_no_training_cat_relu_52)
        /*0020*/ 	.word	0x00000000


	//----- nvinfo : EIATTR_MIN_STACK_SIZE
	.align		4
.L_7:
        /*0024*/ 	.byte	0x04, 0x12
        /*0026*/ 	.short	(.L_9 - .L_8)
	.align		4
.L_8:
        /*0028*/ 	.word	index@(triton_poi_fused__native_batch_norm_legit_no_training_cat_relu_52)
        /*002c*/ 	.word	0x00000000
.L_9:


//--------------------- .nv.info.triton_poi_fused__native_batch_norm_legit_no_training_cat_relu_52 --------------------------
	.section	.nv.info.triton_poi_fused__native_batch_norm_legit_no_training_cat_relu_52,"",@"SHT_CUDA_INFO"
	.sectionflags	@""
	.align	4


	//----- nvinfo : EIATTR_CUDA_API_VERSION
	.align		4
        /*0000*/ 	.byte	0x04, 0x37
        /*0002*/ 	.short	(.L_11 - .L_10)
.L_10:
        /*0004*/ 	.word	0x0000007c


	//----- nvinfo : EIATTR_KPARAM_INFO
	.align		4
.L_11:
        /*0008*/ 	.byte	0x04, 0x17
        /*000a*/ 	.short	(.L_13 - .L_12)
.L_12:
        /*000c*/ 	.word	0x00000000
        /*0010*/ 	.short	0x0008
        /*0012*/ 	.short	0x0040
        /*0014*/ 	.byte	0x00, 0xf0, 0x11, 0x00


	//----- nvinfo : EIATTR_KPARAM_INFO
	.align		4
.L_13:
        /*0018*/ 	.byte	0x04, 0x17
        /*001a*/ 	.short	(.L_15 - .L_14)
.L_14:
        /*001c*/ 	.word	0x00000000
        /*0020*/ 	.short	0x0007
        /*0022*/ 	.short	0x0038
        /*0024*/ 	.byte	0x00, 0xf4, 0x21, 0x00


	//----- nvinfo : EIATTR_KPARAM_INFO
	.align		4
.L_15:
        /*0028*/ 	.byte	0x04, 0x17
        /*002a*/ 	.short	(.L_17 - .L_16)
.L_16:
        /*002c*/ 	.word	0x00000000
        /*0030*/ 	.short	0x0006
        /*0032*/ 	.short	0x0030
        /*0034*/ 	.byte	0x00, 0xf4, 0x21, 0x00


	//----- nvinfo : EIATTR_KPARAM_INFO
	.align		4
.L_17:
        /*0038*/ 	.byte	0x04, 0x17
        /*003a*/ 	.short	(.L_19 - .L_18)
.L_18:
        /*003c*/ 	.word	0x00000000
        /*0040*/ 	.short	0x0005
        /*0042*/ 	.short	0x0028
        /*0044*/ 	.byte	0x00, 0xf4, 0x21, 0x00


	//----- nvinfo : EIATTR_KPARAM_INFO
	.align		4
.L_19:
        /*0048*/ 	.byte	0x04, 0x17
        /*004a*/ 	.short	(.L_21 - .L_20)
.L_20:
        /*004c*/ 	.word	0x00000000
        /*0050*/ 	.short	0x0004
        /*0052*/ 	.short	0x0020
        /*0054*/ 	.byte	0x00, 0xf4, 0x21, 0x00


	//----- nvinfo : EIATTR_KPARAM_INFO
	.align		4
.L_21:
        /*0058*/ 	.byte	0x04, 0x17
        /*005a*/ 	.short	(.L_23 - .L_22)
.L_22:
        /*005c*/ 	.word	0x00000000
        /*0060*/ 	.short	0x0003
        /*0062*/ 	.short	0x0018
        /*0064*/ 	.byte	0x00, 0xf4, 0x21, 0x00


	//----- nvinfo : EIATTR_KPARAM_INFO
	.align		4
.L_23:
        /*0068*/ 	.byte	0x04, 0x17
        /*006a*/ 	.short	(.L_25 - .L_24)
.L_24:
        /*006c*/ 	.word	0x00000000
        /*0070*/ 	.short	0x0002
        /*0072*/ 	.short	0x0010
        /*0074*/ 	.byte	0x00, 0xf4, 0x21, 0x00


	//----- nvinfo : EIATTR_KPARAM_INFO
	.align		4
.L_25:
        /*0078*/ 	.byte	0x04, 0x17
        /*007a*/ 	.short	(.L_27 - .L_26)
.L_26:
        /*007c*/ 	.word	0x00000000
        /*0080*/ 	.short	0x0001
        /*0082*/ 	.short	0x0008
        /*0084*/ 	.byte	0x00, 0xf4, 0x21, 0x00


	//----- nvinfo : EIATTR_KPARAM_INFO
	.align		4
.L_27:
        /*0088*/ 	.byte	0x04, 0x17
        /*008a*/ 	.short	(.L_29 - .L_28)
.L_28:
        /*008c*/ 	.word	0x00000000
        /*0090*/ 	.short	0x0000
        /*0092*/ 	.short	0x0000
        /*0094*/ 	.byte	0x00, 0xf4, 0x21, 0x00


	//----- nvinfo : EIATTR_SPARSE_MMA_MASK
	.align		4
.L_29:
        /*0098*/ 	.byte	0x03, 0x50
        /*009a*/ 	.short	0x0000


	//----- nvinfo : EIATTR_MAXREG_COUNT
	.align		4
        /*009c*/ 	.byte	0x03, 0x1b
        /*009e*/ 	.short	0x00ff


	//----- nvinfo : EIATTR_EXIT_INSTR_OFFSETS
	.align		4
        /*00a0*/ 	.byte	0x04, 0x1c
        /*00a2*/ 	.short	(.L_31 - .L_30)


	//   ....[0]....
.L_30:
        /*00a4*/ 	.word	0x00000510


	//   ....[1]....
        /*00a8*/ 	.word	0x00000530


	//----- nvinfo : EIATTR_REQNTID
	.align		4
.L_31:
        /*00ac*/ 	.byte	0x04, 0x10
        /*00ae*/ 	.short	(.L_33 - .L_32)
.L_32:
        /*00b0*/ 	.word	0x00000080
        /*00b4*/ 	.word	0x00000001
        /*00b8*/ 	.word	0x00000001


	//----- nvinfo : EIATTR_CBANK_PARAM_SIZE
	.align		4
.L_33:
        /*00bc*/ 	.byte	0x03, 0x19
        /*00be*/ 	.short	0x0044


	//----- nvinfo : EIATTR_PARAM_CBANK
	.align		4
        /*00c0*/ 	.byte	0x04, 0x0a
        /*00c2*/ 	.short	(.L_35 - .L_34)
	.align		4
.L_34:
        /*00c4*/ 	.word	index@(.nv.constant0.triton_poi_fused__native_batch_norm_legit_no_training_cat_relu_52)
        /*00c8*/ 	.short	0x0210
        /*00ca*/ 	.short	0x0044


	//----- nvinfo : EIATTR_SW_WAR
	.align		4
.L_35:
        /*00cc*/ 	.byte	0x04, 0x36
        /*00ce*/ 	.short	(.L_37 - .L_36)
.L_36:
        /*00d0*/ 	.word	0x00000008
.L_37:


//--------------------- .nv.callgraph             --------------------------
	.section	.nv.callgraph,"",@"SHT_CUDA_CALLGRAPH"
	.align	4
	.sectionentsize	8
	.align		4
        /*0000*/ 	.word	0x00000000
	.align		4
        /*0004*/ 	.word	0xffffffff
	.align		4
        /*0008*/ 	.word	0x00000000
	.align		4
        /*000c*/ 	.word	0xfffffffe
	.align		4
        /*0010*/ 	.word	0x00000000
	.align		4
        /*0014*/ 	.word	0xfffffffd
	.align		4
        /*0018*/ 	.word	0x00000000
	.align		4
        /*001c*/ 	.word	0xfffffffc


//--------------------- .nv.constant4             --------------------------
	.section	.nv.constant4,"a",@progbits
	.align	8
	.align		8
.nv.constant4:
        /*0000*/ 	.dword	_$_str
	.align		8
        /*0008*/ 	.dword	_$_str_$_2


//--------------------- .text.triton_poi_fused__native_batch_norm_legit_no_training_cat_relu_52 --------------------------
	.section	.text.triton_poi_fused__native_batch_norm_legit_no_training_cat_relu_52,"ax",@progbits
	.align	128
        .global         triton_poi_fused__native_batch_norm_legit_no_training_cat_relu_52
        .type           triton_poi_fused__native_batch_norm_legit_no_training_cat_relu_52,@function
        .size           triton_poi_fused__native_batch_norm_legit_no_training_cat_relu_52,(.L_x_1 - triton_poi_fused__native_batch_norm_legit_no_training_cat_relu_52)
        .other          triton_poi_fused__native_batch_norm_legit_no_training_cat_relu_52,@"STO_CUDA_ENTRY STV_DEFAULT"
triton_poi_fused__native_batch_norm_legit_no_training_cat_relu_52:
.text.triton_poi_fused__native_batch_norm_legit_no_training_cat_relu_52:
[----:B------:R-:W0:Y:S01]  /*0000*/  LDC R1, c[0x0][0x28] ;  /* 0x00000a00ff017b82 */ /* 0x000e220000000800 */
[----:B------:R-:W1:Y:S07]  /*0010*/  S2R R2, SR_TID.X ;  /* 0x0000000000027919 */ /* 0x000e6e0000002100 */
[----:B------:R-:W2:Y:S01]  /*0020*/  LDC.64 R14, c[0x0][0x228] ;  /* 0x00008a00ff0e7b82 */ /* 0x000ea20000000a00 */
[----:B------:R-:W-:Y:S01]  /*0030*/  IMAD.MOV.U32 R4, RZ, RZ, RZ ;  /* 0x000000ffff047224 */ /* 0x000fe200078e00ff */
[----:B------:R-:W-:Y:S01]  /*0040*/  ULDC.64 UR4, c[0x0][0x208] ;  /* 0x0000820000047ab9 */ /* 0x000fe20000000a00 */
[----:B------:R-:W3:Y:S01]  /*0050*/  S2R R3, SR_CTAID.X ;  /* 0x0000000000037919 */ /* 0x000ee20000002500 */
[----:B------:R-:W-:-:S04]  /*0060*/  ULDC.64 UR6, c[0x0][0x218] ;  /* 0x0000860000067ab9 */ /* 0x000fc80000000a00 */
[----:B------:R-:W4:Y:S08]  /*0070*/  LDC.64 R12, c[0x0][0x210] ;  /* 0x00008400ff0c7b82 */ /* 0x000f300000000a00 */
[----:B------:R-:W5:Y:S08]  /*0080*/  LDC.64 R10, c[0x0][0x220] ;  /* 0x00008800ff0a7b82 */ /* 0x000f700000000a00 */
[----:B------:R-:W4:Y:S01]  /*0090*/  LDC.64 R8, c[0x0][0x230] ;  /* 0x00008c00ff087b82 */ /* 0x000f220000000a00 */
[----:B-1----:R-:W-:-:S05]  /*00a0*/  LOP3.LUT R2, R2, 0x7f, RZ, 0xc0, !PT ;  /* 0x0000007f02027812 */ /* 0x002fca00078ec0ff */
[----:B---3--:R-:W-:-:S05]  /*00b0*/  IMAD R3, R3, 0x80, R2 ;  /* 0x0000008003037824 */ /* 0x008fca00078e0202 */
[----:B------:R-:W-:Y:S02]  /*00c0*/  SHF.R.S32.HI R2, RZ, 0x1f, R3 ;  /* 0x0000001fff027819 */ /* 0x000fe40000011403 */
[----:B------:R-:W-:Y:S02]  /*00d0*/  ISETP.GE.AND P0, PT, R3, 0xd10, PT ;  /* 0x00000d100300780c */ /* 0x000fe40003f06270 */
[----:B------:R-:W-:-:S04]  /*00e0*/  LEA.HI R6, R2, R3, RZ, 0x2 ;  /* 0x0000000302067211 */ /* 0x000fc800078f10ff */
[----:B------:R-:W-:-:S05]  /*00f0*/  SHF.R.S32.HI R5, RZ, 0x2, R6 ;  /* 0x00000002ff057819 */ /* 0x000fca0000011406 */
[----:B------:R-:W-:-:S05]  /*0100*/  IMAD.HI R0, R5, -0x63371e9f, R4 ;  /* 0x9cc8e16105007827 */ /* 0x000fca00078e0204 */
[----:B------:R-:W-:-:S04]  /*0110*/  SHF.R.U32.HI R7, RZ, 0x1f, R0 ;  /* 0x0000001fff077819 */ /* 0x000fc80000011600 */
[----:B------:R-:W-:Y:S01]  /*0120*/  LEA.HI.SX32 R7, R0, R7, 0x19 ;  /* 0x0000000700077211 */ /* 0x000fe200078fcaff */
[----:B------:R-:W-:-:S04]  /*0130*/  IMAD.MOV.U32 R0, RZ, RZ, RZ ;  /* 0x000000ffff007224 */ /* 0x000fc800078e00ff */
[----:B------:R-:W-:-:S04]  /*0140*/  IMAD R7, R7, -0xd1, R5 ;  /* 0xffffff2f07077824 */ /* 0x000fc800078e0205 */
[----:B--2---:R-:W-:Y:S01]  /*0150*/  IMAD.WIDE R14, R7, 0x4, R14 ;  /* 0x00000004070e7825 */ /* 0x004fe200078e020e */
[----:B------:R-:W-:-:S04]  /*0160*/  HFMA2.MMA R2, -RZ, RZ, 0, 0 ;  /* 0x00000000ff027435 */ /* 0x000fc800000001ff */
[----:B------:R1:W2:Y:S01]  /*0170*/  @!P0 LDG.E.EL R0, desc[UR4][R14.64] ;  /* 0x000000040e008981 */ /* 0x0002a2000c2e1900 */
[C---:B------:R-:W-:Y:S02]  /*0180*/  ISETP.GE.AND P1, PT, R7.reuse, 0xc5, PT ;  /* 0x000000c50700780c */ /* 0x040fe40003f26270 */
[----:B------:R-:W-:Y:S02]  /*0190*/  ISETP.GT.AND P3, PT, R7, 0xc4, !P0 ;  /* 0x000000c40700780c */ /* 0x000fe40004764270 */
[C---:B------:R-:W-:Y:S01]  /*01a0*/  ISETP.LT.AND P2, PT, R3.reuse, 0xd10, !P1 ;  /* 0x00000d100300780c */ /* 0x040fe20004f41270 */
[----:B------:R-:W-:-:S04]  /*01b0*/  IMAD.HI R2, R3, -0x63371e9f, R2 ;  /* 0x9cc8e16103027827 */ /* 0x000fc800078e0202 */
[----:B-1----:R-:W-:Y:S01]  /*01c0*/  IMAD.SHL.U32 R15, R7, 0x4, RZ ;  /* 0x00000004070f7824 */ /* 0x002fe200078e00ff */
[----:B------:R-:W-:-:S04]  /*01d0*/  SHF.R.U32.HI R5, RZ, 0x1f, R2 ;  /* 0x0000001fff057819 */ /* 0x000fc80000011602 */
[----:B------:R-:W-:Y:S02]  /*01e0*/  LEA.HI.SX32 R17, R2, R5, 0x17 ;  /* 0x0000000502117211 */ /* 0x000fe400078fbaff */
[----:B------:R-:W-:Y:S01]  /*01f0*/  LOP3.LUT R2, R6, 0xfffffffc, RZ, 0xc0, !PT ;  /* 0xfffffffc06027812 */ /* 0x000fe200078ec0ff */
[----:B------:R-:W1:Y:S02]  /*0200*/  LDC.64 R4, c[0x0][0x238] ;  /* 0x00008e00ff047b82 */ /* 0x000e640000000a00 */
[----:B------:R-:W-:Y:S02]  /*0210*/  IMAD R14, R17, 0x30, RZ ;  /* 0x00000030110e7824 */ /* 0x000fe400078e02ff */
[----:B------:R-:W-:Y:S02]  /*0220*/  IMAD.IADD R2, R3, 0x1, -R2 ;  /* 0x0000000103027824 */ /* 0x000fe400078e0a02 */
[----:B------:R-:W-:-:S03]  /*0230*/  IMAD R6, R17, -0x344, R3 ;  /* 0xfffffcbc11067824 */ /* 0x000fc600078e0203 */
[----:B------:R-:W-:Y:S01]  /*0240*/  SHF.R.S32.HI R16, RZ, 0x1f, R2 ;  /* 0x0000001fff107819 */ /* 0x000fe20000011402 */
[----:B------:R-:W-:Y:S01]  /*0250*/  IMAD R17, R17, 0x314, R6 ;  /* 0x0000031411117824 */ /* 0x000fe200078e0206 */
[--C-:B------:R-:W-:Y:S02]  /*0260*/  IADD3 R2, P4, P5, R15, R2, R14.reuse ;  /* 0x000000020f027210 */ /* 0x100fe40007d9e00e */
[----:B------:R-:W-:Y:S02]  /*0270*/  SHF.R.S32.HI R14, RZ, 0x1f, R14 ;  /* 0x0000001fff0e7819 */ /* 0x000fe4000001140e */
[----:B------:R-:W-:Y:S02]  /*0280*/  SHF.R.S32.HI R15, RZ, 0x1f, R15 ;  /* 0x0000001fff0f7819 */ /* 0x000fe4000001140f */
[----:B------:R-:W-:Y:S02]  /*0290*/  MOV R6, RZ ;  /* 0x000000ff00067202 */ /* 0x000fe40000000f00 */
[----:B------:R-:W-:Y:S01]  /*02a0*/  IADD3.X R15, R15, R16, R14, P4, P5 ;  /* 0x000000100f0f7210 */ /* 0x000fe200027ea40e */
[----:B----4-:R-:W-:Y:S01]  /*02b0*/  IMAD.WIDE R16, R17, 0x4, R12 ;  /* 0x0000000411107825 */ /* 0x010fe200078e020c */
[----:B------:R-:W-:-:S04]  /*02c0*/  LEA R18, P4, R2, UR6, 0x2 ;  /* 0x0000000602127c11 */ /* 0x000fc8000f8810ff */
[----:B------:R-:W-:Y:S01]  /*02d0*/  LEA.HI.X R19, R2, UR7, R15, 0x2, P4 ;  /* 0x0000000702137c11 */ /* 0x000fe2000a0f140f */
[----:B------:R-:W-:Y:S01]  /*02e0*/  IMAD.MOV.U32 R2, RZ, RZ, RZ ;  /* 0x000000ffff027224 */ /* 0x000fe200078e00ff */
[----:B------:R-:W3:Y:S01]  /*02f0*/  @P2 LDG.E R6, desc[UR4][R16.64] ;  /* 0x0000000410062981 */ /* 0x000ee2000c1e1900 */
[----:B------:R-:W-:Y:S02]  /*0300*/  IMAD.MOV.U32 R12, RZ, RZ, RZ ;  /* 0x000000ffff0c7224 */ /* 0x000fe400078e00ff */
[C---:B-----5:R-:W-:Y:S02]  /*0310*/  IMAD.WIDE R10, R7.reuse, 0x4, R10 ;  /* 0x00000004070a7825 */ /* 0x060fe400078e020a */
[----:B------:R-:W4:Y:S02]  /*0320*/  @P3 LDG.E R2, desc[UR4][R18.64+-0xc50] ;  /* 0xfff3b00412023981 */ /* 0x000f24000c1e1900 */
[C---:B0-----:R-:W-:Y:S02]  /*0330*/  IMAD.WIDE R14, R7.reuse, 0x4, R8 ;  /* 0x00000004070e7825 */ /* 0x041fe400078e0208 */
[----:B------:R0:W5:Y:S01]  /*0340*/  @!P0 LDG.E.EL R12, desc[UR4][R10.64] ;  /* 0x000000040a0c8981 */ /* 0x000162000c2e1900 */
[----:B------:R-:W0:Y:S01]  /*0350*/  LDC.64 R8, c[0x0][0x240] ;  /* 0x00009000ff087b82 */ /* 0x000e220000000a00 */
[----:B-1----:R-:W-:Y:S01]  /*0360*/  IMAD.WIDE R4, R7, 0x4, R4 ;  /* 0x0000000407047825 */ /* 0x002fe200078e0204 */
[----:B------:R-:W-:-:S03]  /*0370*/  HFMA2.MMA R7, -RZ, RZ, 0, 0 ;  /* 0x00000000ff077435 */ /* 0x000fc600000001ff */
[----:B------:R-:W-:-:S06]  /*0380*/  IMAD.MOV.U32 R20, RZ, RZ, RZ ;  /* 0x000000ffff147224 */ /* 0x000fcc00078e00ff */
[----:B------:R1:W5:Y:S04]  /*0390*/  @!P0 LDG.E.EL R20, desc[UR4][R4.64] ;  /* 0x0000000404148981 */ /* 0x000368000c2e1900 */
[----:B------:R0:W5:Y:S02]  /*03a0*/  @!P0 LDG.E.EL R7, desc[UR4][R14.64] ;  /* 0x000000040e078981 */ /* 0x000164000c2e1900 */
[----:B0-----:R-:W-:Y:S01]  /*03b0*/  MOV R10, 0x3e800000 ;  /* 0x3e800000000a7802 */ /* 0x001fe20000000f00 */
[----:B-1----:R-:W0:Y:S01]  /*03c0*/  LDC.64 R4, c[0x0][0x248] ;  /* 0x00009200ff047b82 */ /* 0x002e220000000a00 */
[----:B------:R-:W-:-:S04]  /*03d0*/  IMAD.WIDE R8, R3, 0x4, R8 ;  /* 0x0000000403087825 */ /* 0x000fc800078e0208 */
[----:B0-----:R-:W-:-:S04]  /*03e0*/  IMAD.WIDE R4, R3, 0x4, R4 ;  /* 0x0000000403047825 */ /* 0x001fc800078e0204 */
[----:B--2---:R-:W-:-:S04]  /*03f0*/  FADD R0, R0, 9.9999997473787516356e-06 ;  /* 0x3727c5ac00007421 */ /* 0x004fc80000000000 */
[----:B------:R-:W0:Y:S02]  /*0400*/  MUFU.SQRT R13, R0 ;  /* 0x00000000000d7308 */ /* 0x000e240000002000 */
[C---:B0-----:R-:W-:Y:S02]  /*0410*/  FSETP.GT.AND P4, PT, R13.reuse, 8.50705917302346158658e+37, PT ;  /* 0x7e8000000d00780b */ /* 0x041fe40003f84000 */
[----:B------:R-:W-:-:S11]  /*0420*/  FSETP.GEU.AND P5, PT, R13, 1.175494350822287508e-38, PT ;  /* 0x008000000d00780b */ /* 0x000fd60003fae000 */
[----:B------:R-:W-:-:S04]  /*0430*/  @P4 FMUL R13, R13, 0.25 ;  /* 0x3e8000000d0d4820 */ /* 0x000fc80000400000 */
[----:B------:R-:W-:-:S06]  /*0440*/  @!P5 FMUL R13, R13, 16777216 ;  /* 0x4b8000000d0dd820 */ /* 0x000fcc0000400000 */
[----:B------:R-:W0:Y:S01]  /*0450*/  MUFU.RCP R13, R13 ;  /* 0x0000000d000d7308 */ /* 0x000e220000001000 */
[----:B---3--:R-:W-:Y:S02]  /*0460*/  SEL R11, R6, RZ, P2 ;  /* 0x000000ff060b7207 */ /* 0x008fe40001000000 */
[----:B------:R-:W-:Y:S02]  /*0470*/  FSEL R6, R10, 1, P4 ;  /* 0x3f8000000a067808 */ /* 0x000fe40002000000 */
[----:B----4-:R-:W-:-:S03]  /*0480*/  @P1 SEL R11, R2, RZ, P3 ;  /* 0x000000ff020b1207 */ /* 0x010fc60001800000 */
[----:B------:R-:W-:Y:S02]  /*0490*/  @!P5 FMUL R6, R6, 16777216 ;  /* 0x4b8000000606d820 */ /* 0x000fe40000400000 */
[----:B-----5:R-:W-:Y:S02]  /*04a0*/  FADD R12, R11, -R12 ;  /* 0x8000000c0b0c7221 */ /* 0x020fe40000000000 */
[----:B0-----:R-:W-:-:S04]  /*04b0*/  FMUL R15, R13, R6 ;  /* 0x000000060d0f7220 */ /* 0x001fc80000400000 */
[----:B------:R-:W-:Y:S01]  /*04c0*/  FMUL R15, R12, R15 ;  /* 0x0000000f0c0f7220 */ /* 0x000fe20000400000 */
[----:B------:R0:W-:Y:S03]  /*04d0*/  @!P0 STG.E desc[UR4][R8.64], R11 ;  /* 0x0000000b08008986 */ /* 0x0001e6000c101904 */
[----:B------:R-:W-:-:S05]  /*04e0*/  FFMA R7, R15, R7, R20 ;  /* 0x000000070f077223 */ /* 0x000fca0000000014 */
[----:B------:R-:W-:-:S04]  /*04f0*/  FSETP.GEU.AND P1, PT, R7, RZ, PT ;  /* 0x000000ff0700720b */ /* 0x000fc80003f2e000 */
[----:B------:R-:W-:Y:S01]  /*0500*/  FSEL R7, R7, RZ, P1 ;  /* 0x000000ff07077208 */ /* 0x000fe20000800000 */
[----:B0-----:R-:W-:Y:S08]  /*0510*/  @P0 EXIT ;  /* 0x000000000000094d */ /* 0x001ff00003800000 */
[----:B------:R-:W-:Y:S01]  /*0520*/  STG.E desc[UR4][R4.64], R7 ;  /* 0x0000000704007986 */ /* 0x000fe2000c101904 */
[----:B------:R-:W-:Y:S05]  /*0530*/  EXIT ;  /* 0x000000000000794d */ /* 0x000fea0003800000 */
.L_x_0:
[----:B------:R-:W-:-:S00]  /*0540*/  BRA `(.L_x_0) ;  /* 0xfffffffc00fc7947 */ /* 0x000fc0000383ffff */
[----:B------:R-:W-:-:S00]  /*0550*/  NOP ;  /* 0x0000000000007918 */ /* 0x000fc00000000000 */
        /* <DEDUP_REMOVED lines=10> */
.L_x_1:


//--------------------- .nv.global.init           --------------------------
	.section	.nv.global.init,"aw",@progbits
.nv.global.init:
	.type		_$_str,@object
	.size		_$_str,(_$_str_$_2 - _$_str)
_$_str:
        /*0000*/ 	.byte	0x5f, 0x5f, 0x43, 0x55, 0x44, 0x41, 0x5f, 0x46, 0x54, 0x5a, 0x00
	.type		_$_str_$_2,@object
	.size		_$_str_$_2,(.L_1 - _$_str_$_2)
_$_str_$_2:
        /*000b*/ 	.byte	0x5f, 0x5f, 0x43, 0x55, 0x44, 0x41, 0x5f, 0x50, 0x52, 0x45, 0x43, 0x5f, 0x53, 0x51, 0x52, 0x54
        /*001b*/ 	.byte	0x00
.L_1:


//--------------------- .nv.constant0.triton_poi_fused__native_batch_norm_legit_no_training_cat_relu_52 --------------------------
	.section	.nv.constant0.triton_poi_fused__native_batch_norm_legit_no_training_cat_relu_52,"a",@progbits
	.sectionflags	@""
	.align	4
.nv.constant0.triton_poi_fused__native_batch_norm_legit_no_training_cat_relu_52:
	.zero		596
